.version 6.5
.target sm_30
.address_size 64

.visible .entry activemask(
	.param .u64 input,
	.param .u64 output
)
{
    .reg .u64 	    out_addr;
    .reg .b32 	    temp;

    ld.param.u64 	out_addr, [output];

	activemask.b32  temp;
    st.u32          [out_addr], temp;
	ret;
}


// ===== COMPILED SASS (sm_100) =====

	.target	sm_100

	.elftype	@"ET_EXEC"


//--------------------- .note.nv.tkinfo           --------------------------
	.section	.note.nv.tkinfo,"",@"SHT_NOTE"
	.sectionflags	@"SHF_NOTE_NV_TKINFO"
	.tkinfo
        /*0018*/ 	.word	0x00000002
        /*0030*/ 	.string	""
        /*0030*/ 	.string	"ptxas"
        /*0030*/ 	.string	"Cuda compilation tools, release 13.0, V13.0.88"
        /*0030*/ 	.string	"Build cuda_13.0.r13.0/compiler.36424714_0"
        /*0030*/ 	.string	"-arch sm_100 "



//--------------------- .note.nv.cuinfo           --------------------------
	.section	.note.nv.cuinfo,"",@"SHT_NOTE"
	.sectionflags	@"SHF_NOTE_NV_CUINFO"
        /*0018*/ 	.short	0x0002
        /*001a*/ 	.short	0x001e
        /*001c*/ 	.short	0x0082
	.zero		2


//--------------------- .nv.info                  --------------------------
	.section	.nv.info,"",@"SHT_CUDA_INFO"
	.align	4


	//----- nvinfo : EIATTR_REGCOUNT
	.align		4
        /*0000*/ 	.byte	0x04, 0x2f
        /*0002*/ 	.short	(.L_1 - .L_0)
	.align		4
.L_0:
        /*0004*/ 	.word	index@(activemask)
        /*0008*/ 	.word	0x00000008


	//----- nvinfo : EIATTR_FRAME_SIZE
	.align		4
.L_1:
        /*000c*/ 	.byte	0x04, 0x11
        /*000e*/ 	.short	(.L_3 - .L_2)
	.align		4
.L_2:
        /*0010*/ 	.word	index@(activemask)
        /*0014*/ 	.word	0x00000000


	//----- nvinfo : EIATTR_MIN_STACK_SIZE
	.align		4
.L_3:
        /*0018*/ 	.byte	0x04, 0x12
        /*001a*/ 	.short	(.L_5 - .L_4)
	.align		4
.L_4:
        /*001c*/ 	.word	index@(activemask)
        /*0020*/ 	.word	0x00000000
.L_5:


//--------------------- .nv.compat                --------------------------
	.section	.nv.compat,"",@"SHT_CUDA_COMPAT_INFO"
	.align	4
        /*0000*/ 	.byte	0x02, 0x09, 0x00, 0x00, 0x02, 0x02, 0x01, 0x00, 0x02, 0x05, 0x05, 0x00, 0x03, 0x07, 0x01, 0x01
        /*0010*/ 	.byte	0x02, 0x03, 0x00, 0x00, 0x02, 0x06, 0x01, 0x00, 0x04, 0x0b, 0x08, 0x00, 0x09, 0x00, 0x00, 0x00
        /*0020*/ 	.byte	0x00, 0x00, 0x00, 0x00


//--------------------- .nv.info.activemask       --------------------------
	.section	.nv.info.activemask,"",@"SHT_CUDA_INFO"
	.sectionflags	@""
	.align	4


	//----- nvinfo : EIATTR_CUDA_API_VERSION
	.align		4
        /*0000*/ 	.byte	0x04, 0x37
        /*0002*/ 	.short	(.L_7 - .L_6)
.L_6:
        /*0004*/ 	.word	0x00000082


	//----- nvinfo : EIATTR_KPARAM_INFO
	.align		4
.L_7:
        /*0008*/ 	.byte	0x04, 0x17
        /*000a*/ 	.short	(.L_9 - .L_8)
.L_8:
        /*000c*/ 	.word	0x00000000
        /*0010*/ 	.short	0x0001
        /*0012*/ 	.short	0x0008
        /*0014*/ 	.byte	0x00, 0xf0, 0x21, 0x00


	//----- nvinfo : EIATTR_KPARAM_INFO
	.align		4
.L_9:
        /*0018*/ 	.byte	0x04, 0x17
        /*001a*/ 	.short	(.L_11 - .L_10)
.L_10:
        /*001c*/ 	.word	0x00000000
        /*0020*/ 	.short	0x0000
        /*0022*/ 	.short	0x0000
        /*0024*/ 	.byte	0x00, 0xf0, 0x21, 0x00


	//----- nvinfo : EIATTR_SPARSE_MMA_MASK
	.align		4
.L_11:
        /*0028*/ 	.byte	0x03, 0x50
        /*002a*/ 	.short	0x0000


	//----- nvinfo : EIATTR_MAXREG_COUNT
	.align		4
        /*002c*/ 	.byte	0x03, 0x1b
        /*002e*/ 	.short	0x00ff


	//----- nvinfo : EIATTR_MERCURY_ISA_VERSION
	.align		4
        /*0030*/ 	.byte	0x03, 0x5f
        /*0032*/ 	.short	0x0101


	//----- nvinfo : EIATTR_VRC_CTA_INIT_COUNT
	.align		4
        /*0034*/ 	.byte	0x02, 0x4a
	.zero		1
	.zero		1


	//----- nvinfo : EIATTR_EXIT_INSTR_OFFSETS
	.align		4
        /*0038*/ 	.byte	0x04, 0x1c
        /*003a*/ 	.short	(.L_13 - .L_12)


	//   ....[0]....
.L_12:
        /*003c*/ 	.word	0x00000050


	//----- nvinfo : EIATTR_CBANK_PARAM_SIZE
	.align		4
.L_13:
        /*0040*/ 	.byte	0x03, 0x19
        /*0042*/ 	.short	0x0010


	//----- nvinfo : EIATTR_PARAM_CBANK
	.align		4
        /*0044*/ 	.byte	0x04, 0x0a
        /*0046*/ 	.short	(.L_15 - .L_14)
	.align		4
.L_14:
        /*0048*/ 	.word	index@(.nv.constant0.activemask)
        /*004c*/ 	.short	0x0380
        /*004e*/ 	.short	0x0010


	//----- nvinfo : EIATTR_SW_WAR
	.align		4
.L_15:
        /*0050*/ 	.byte	0x04, 0x36
        /*0052*/ 	.short	(.L_17 - .L_16)
.L_16:
        /*0054*/ 	.word	0x00000008
.L_17:


//--------------------- .nv.callgraph             --------------------------
	.section	.nv.callgraph,"",@"SHT_CUDA_CALLGRAPH"
	.align	4
	.sectionentsize	8
	.align		4
        /*0000*/ 	.word	0x00000000
	.align		4
        /*0004*/ 	.word	0xffffffff
	.align		4
        /*0008*/ 	.word	0x00000000
	.align		4
        /*000c*/ 	.word	0xfffffffe
	.align		4
        /*0010*/ 	.word	0x00000000
	.align		4
        /*0014*/ 	.word	0xfffffffd
	.align		4
        /*0018*/ 	.word	0x00000000
	.align		4
        /*001c*/ 	.word	0xfffffffc


//--------------------- .text.activemask          --------------------------
	.section	.text.activemask,"ax",@progbits
	.align	128
        .global         activemask
        .type           activemask,@function
        .size           activemask,(.L_x_1 - activemask)
        .other          activemask,@"STO_CUDA_ENTRY STV_DEFAULT"
activemask:
.text.activemask:
[----:B------:R-:W-:Y:S08]  /*0000*/  LDC R1, c[0x0][0x37c] ;  /* 0x0000df00ff017b82 */ /* 0x000ff00000000800 */
[----:B------:R-:W0:Y:S01]  /*0010*/  LDC.64 R2, c[0x0][0x388] ;  /* 0x0000e200ff027b82 */ /* 0x000e220000000a00 */
[----:B------:R-:W0:Y:S01]  /*0020*/  LDCU.64 UR4, c[0x0][0x358] ;  /* 0x00006b00ff0477ac */ /* 0x000e220008000a00 */
[----:B------:R-:W-:-:S05]  /*0030*/  VOTE.ANY R5, PT, PT ;  /* 0x0000000000057806 */ /* 0x000fca00038e0100 */
[----:B0-----:R-:W-:Y:S01]  /*0040*/  ST.E desc[UR4][R2.64], R5 ;  /* 0x0000000502007985 */ /* 0x001fe2000c101904 */
[----:B------:R-:W-:Y:S05]  /*0050*/  EXIT ;  /* 0x000000000000794d */ /* 0x000fea0003800000 */
.L_x_0:
[----:B------:R-:W-:-:S00]  /*0060*/  BRA `(.L_x_0) ;  /* 0xfffffffc00fc7947 */ /* 0x000fc0000383ffff */
[----:B------:R-:W-:-:S00]  /*0070*/  NOP ;  /* 0x0000000000007918 */ /* 0x000fc00000000000 */
        /* <DEDUP_REMOVED lines=8> */
.L_x_1:


//--------------------- .nv.shared.reserved.0     --------------------------
	.section	.nv.shared.reserved.0,"aw",@nobits
	.weak		__nv_reservedSMEM_offset_0_alias
	.size		__nv_reservedSMEM_offset_0_alias, 0, 64
	.other		__nv_reservedSMEM_offset_0_alias,@"STO_CUDA_RESERVED_SHARED STV_DEFAULT"
__nv_reservedSMEM_offset_0_alias:
	.zero		0
	.zero		64


//--------------------- .nv.constant0.activemask  --------------------------
	.section	.nv.constant0.activemask,"a",@progbits
	.sectionflags	@""
	.align	4
.nv.constant0.activemask:
	.zero		912


//--------------------- SYMBOLS --------------------------

	.type		.nv.reservedSmem.offset0,@object
	.size		.nv.reservedSmem.offset0,0x4
